//
// Generated by NVIDIA NVVM Compiler
//
// Compiler Build ID: CL-36424714
// Cuda compilation tools, release 13.0, V13.0.88
// Based on NVVM 20.0.0
//

.version 9.0
.target sm_100
.address_size 64

	// .globl	_Z9vectorAddPKfS0_Pfi
.extern .func  (.param .b32 func_retval0) vprintf
(
	.param .b64 vprintf_param_0,
	.param .b64 vprintf_param_1
)
;
.global .align 1 .b8 $str[21] = {84, 104, 114, 101, 97, 100, 32, 37, 100, 44, 32, 66, 108, 111, 99, 107, 32, 37, 100, 10};

.visible .entry _Z9vectorAddPKfS0_Pfi(
	.param .u64 .ptr .align 1 _Z9vectorAddPKfS0_Pfi_param_0,
	.param .u64 .ptr .align 1 _Z9vectorAddPKfS0_Pfi_param_1,
	.param .u64 .ptr .align 1 _Z9vectorAddPKfS0_Pfi_param_2,
	.param .u32 _Z9vectorAddPKfS0_Pfi_param_3
)
{
	.local .align 8 .b8 	__local_depot0[8];
	.reg .b64 	%SP;
	.reg .b64 	%SPL;
	.reg .pred 	%p<2>;
	.reg .b32 	%r<8>;
	.reg .b32 	%f<4>;
	.reg .b64 	%rd<15>;

	mov.u64 	%SPL, __local_depot0;
	cvta.local.u64 	%SP, %SPL;
	ld.param.u64 	%rd1, [_Z9vectorAddPKfS0_Pfi_param_0];
	ld.param.u64 	%rd2, [_Z9vectorAddPKfS0_Pfi_param_1];
	ld.param.u64 	%rd3, [_Z9vectorAddPKfS0_Pfi_param_2];
	ld.param.u32 	%r2, [_Z9vectorAddPKfS0_Pfi_param_3];
	add.u64 	%rd4, %SP, 0;
	add.u64 	%rd5, %SPL, 0;
	mov.u32 	%r3, %ntid.x;
	mov.u32 	%r4, %ctaid.x;
	mov.u32 	%r5, %tid.x;
	mad.lo.s32 	%r1, %r3, %r4, %r5;
	st.local.v2.u32 	[%rd5], {%r5, %r4};
	mov.u64 	%rd6, $str;
	cvta.global.u64 	%rd7, %rd6;
	{ // callseq 0, 0
	.param .b64 param0;
	st.param.b64 	[param0], %rd7;
	.param .b64 param1;
	st.param.b64 	[param1], %rd4;
	.param .b32 retval0;
	call.uni (retval0), 
	vprintf, 
	(
	param0, 
	param1
	);
	ld.param.b32 	%r6, [retval0];
	} // callseq 0
	setp.ge.s32 	%p1, %r1, %r2;
	@%p1 bra 	$L__BB0_2;
	cvta.to.global.u64 	%rd8, %rd1;
	cvta.to.global.u64 	%rd9, %rd2;
	cvta.to.global.u64 	%rd10, %rd3;
	mul.wide.s32 	%rd11, %r1, 4;
	add.s64 	%rd12, %rd8, %rd11;
	ld.global.f32 	%f1, [%rd12];
	add.s64 	%rd13, %rd9, %rd11;
	ld.global.f32 	%f2, [%rd13];
	add.f32 	%f3, %f1, %f2;
	add.s64 	%rd14, %rd10, %rd11;
	st.global.f32 	[%rd14], %f3;
$L__BB0_2:
	ret;

}


// ===== COMPILED SASS (sm_100) =====

	.target	sm_100

	.elftype	@"ET_EXEC"


//--------------------- .note.nv.tkinfo           --------------------------
	.section	.note.nv.tkinfo,"",@"SHT_NOTE"
	.sectionflags	@"SHF_NOTE_NV_TKINFO"
	.tkinfo
        /*0018*/ 	.word	0x00000002
        /*0030*/ 	.string	""
        /*0030*/ 	.string	"ptxas"
        /*0030*/ 	.string	"Cuda compilation tools, release 13.0, V13.0.88"
        /*0030*/ 	.string	"Build cuda_13.0.r13.0/compiler.36424714_0"
        /*0030*/ 	.string	"-arch sm_100 -m 64 "



//--------------------- .note.nv.cuinfo           --------------------------
	.section	.note.nv.cuinfo,"",@"SHT_NOTE"
	.sectionflags	@"SHF_NOTE_NV_CUINFO"
        /*0018*/ 	.short	0x0002
        /*001a*/ 	.short	0x0064
        /*001c*/ 	.short	0x0082
	.zero		2


//--------------------- .nv.info                  --------------------------
	.section	.nv.info,"",@"SHT_CUDA_INFO"
	.align	4


	//----- nvinfo : EIATTR_REGCOUNT
	.align		4
        /*0000*/ 	.byte	0x04, 0x2f
        /*0002*/ 	.short	(.L_2 - .L_1)
	.align		4
.L_1:
        /*0004*/ 	.word	index@(_Z9vectorAddPKfS0_Pfi)
        /*0008*/ 	.word	0x00000018


	//----- nvinfo : EIATTR_FRAME_SIZE
	.align		4
.L_2:
        /*000c*/ 	.byte	0x04, 0x11
        /*000e*/ 	.short	(.L_4 - .L_3)
	.align		4
.L_3:
        /*0010*/ 	.word	index@(_Z9vectorAddPKfS0_Pfi)
        /*0014*/ 	.word	0x00000008


	//----- nvinfo : EIATTR_MIN_STACK_SIZE
	.align		4
.L_4:
        /*0018*/ 	.byte	0x04, 0x12
        /*001a*/ 	.short	(.L_6 - .L_5)
	.align		4
.L_5:
        /*001c*/ 	.word	index@(_Z9vectorAddPKfS0_Pfi)
        /*0020*/ 	.word	0x00000008
.L_6:


//--------------------- .nv.compat                --------------------------
	.section	.nv.compat,"",@"SHT_CUDA_COMPAT_INFO"
	.align	4
        /*0000*/ 	.byte	0x02, 0x09, 0x00, 0x00, 0x02, 0x02, 0x01, 0x00, 0x02, 0x05, 0x05, 0x00, 0x03, 0x07, 0x01, 0x01
        /*0010*/ 	.byte	0x02, 0x03, 0x00, 0x00, 0x02, 0x06, 0x01, 0x00, 0x04, 0x0b, 0x08, 0x00, 0x09, 0x00, 0x00, 0x00
        /*0020*/ 	.byte	0x00, 0x00, 0x00, 0x00


//--------------------- .nv.info._Z9vectorAddPKfS0_Pfi --------------------------
	.section	.nv.info._Z9vectorAddPKfS0_Pfi,"",@"SHT_CUDA_INFO"
	.sectionflags	@""
	.align	4


	//----- nvinfo : EIATTR_CUDA_API_VERSION
	.align		4
        /*0000*/ 	.byte	0x04, 0x37
        /*0002*/ 	.short	(.L_8 - .L_7)
.L_7:
        /*0004*/ 	.word	0x00000082


	//----- nvinfo : EIATTR_KPARAM_INFO
	.align		4
.L_8:
        /*0008*/ 	.byte	0x04, 0x17
        /*000a*/ 	.short	(.L_10 - .L_9)
.L_9:
        /*000c*/ 	.word	0x00000000
        /*0010*/ 	.short	0x0003
        /*0012*/ 	.short	0x0018
        /*0014*/ 	.byte	0x00, 0xf0, 0x11, 0x00


	//----- nvinfo : EIATTR_KPARAM_INFO
	.align		4
.L_10:
        /*0018*/ 	.byte	0x04, 0x17
        /*001a*/ 	.short	(.L_12 - .L_11)
.L_11:
        /*001c*/ 	.word	0x00000000
        /*0020*/ 	.short	0x0002
        /*0022*/ 	.short	0x0010
        /*0024*/ 	.byte	0x00, 0xf5, 0x21, 0x00


	//----- nvinfo : EIATTR_KPARAM_INFO
	.align		4
.L_12:
        /*0028*/ 	.byte	0x04, 0x17
        /*002a*/ 	.short	(.L_14 - .L_13)
.L_13:
        /*002c*/ 	.word	0x00000000
        /*0030*/ 	.short	0x0001
        /*0032*/ 	.short	0x0008
        /*0034*/ 	.byte	0x00, 0xf5, 0x21, 0x00


	//----- nvinfo : EIATTR_KPARAM_INFO
	.align		4
.L_14:
        /*0038*/ 	.byte	0x04, 0x17
        /*003a*/ 	.short	(.L_16 - .L_15)
.L_15:
        /*003c*/ 	.word	0x00000000
        /*0040*/ 	.short	0x0000
        /*0042*/ 	.short	0x0000
        /*0044*/ 	.byte	0x00, 0xf5, 0x21, 0x00


	//----- nvinfo : EIATTR_SPARSE_MMA_MASK
	.align		4
.L_16:
        /*0048*/ 	.byte	0x03, 0x50
        /*004a*/ 	.short	0x0000


	//----- nvinfo : EIATTR_MAXREG_COUNT
	.align		4
        /*004c*/ 	.byte	0x03, 0x1b
        /*004e*/ 	.short	0x00ff


	//----- nvinfo : EIATTR_EXTERNS
	.align		4
        /*0050*/ 	.byte	0x04, 0x0f
        /*0052*/ 	.short	(.L_18 - .L_17)


	//   ....[0]....
	.align		4
.L_17:
        /*0054*/ 	.word	index@(vprintf)


	//----- nvinfo : EIATTR_MERCURY_ISA_VERSION
	.align		4
.L_18:
        /*0058*/ 	.byte	0x03, 0x5f
        /*005a*/ 	.short	0x0101


	//----- nvinfo : EIATTR_VRC_CTA_INIT_COUNT
	.align		4
        /*005c*/ 	.byte	0x02, 0x4a
	.zero		1
	.zero		1


	//----- nvinfo : EIATTR_SYSCALL_OFFSETS
	.align		4
        /*0060*/ 	.byte	0x04, 0x46
        /*0062*/ 	.short	(.L_20 - .L_19)


	//   ....[0]....
.L_19:
        /*0064*/ 	.word	0x00000110


	//----- nvinfo : EIATTR_EXIT_INSTR_OFFSETS
	.align		4
.L_20:
        /*0068*/ 	.byte	0x04, 0x1c
        /*006a*/ 	.short	(.L_22 - .L_21)


	//   ....[0]....
.L_21:
        /*006c*/ 	.word	0x00000140


	//   ....[1]....
        /*0070*/ 	.word	0x00000200


	//----- nvinfo : EIATTR_CRS_STACK_SIZE
	.align		4
.L_22:
        /*0074*/ 	.byte	0x04, 0x1e
        /*0076*/ 	.short	(.L_24 - .L_23)
.L_23:
        /*0078*/ 	.word	0x00000000


	//----- nvinfo : EIATTR_CBANK_PARAM_SIZE
	.align		4
.L_24:
        /*007c*/ 	.byte	0x03, 0x19
        /*007e*/ 	.short	0x001c


	//----- nvinfo : EIATTR_PARAM_CBANK
	.align		4
        /*0080*/ 	.byte	0x04, 0x0a
        /*0082*/ 	.short	(.L_26 - .L_25)
	.align		4
.L_25:
        /*0084*/ 	.word	index@(.nv.constant0._Z9vectorAddPKfS0_Pfi)
        /*0088*/ 	.short	0x0380
        /*008a*/ 	.short	0x001c


	//----- nvinfo : EIATTR_SW_WAR
	.align		4
.L_26:
        /*008c*/ 	.byte	0x04, 0x36
        /*008e*/ 	.short	(.L_28 - .L_27)
.L_27:
        /*0090*/ 	.word	0x00000008
.L_28:


//--------------------- .nv.callgraph             --------------------------
	.section	.nv.callgraph,"",@"SHT_CUDA_CALLGRAPH"
	.align	4
	.sectionentsize	8
	.align		4
        /*0000*/ 	.word	0x00000000
	.align		4
        /*0004*/ 	.word	0xffffffff
	.align		4
        /*0008*/ 	.word	index@(_Z9vectorAddPKfS0_Pfi)
	.align		4
        /*000c*/ 	.word	index@(vprintf)
	.align		4
        /*0010*/ 	.word	0x00000000
	.align		4
        /*0014*/ 	.word	0xfffffffe
	.align		4
        /*0018*/ 	.word	0x00000000
	.align		4
        /*001c*/ 	.word	0xfffffffd
	.align		4
        /*0020*/ 	.word	0x00000000
	.align		4
        /*0024*/ 	.word	0xfffffffc


//--------------------- .nv.constant4             --------------------------
	.section	.nv.constant4,"a",@progbits
	.align	8
	.align		8
.nv.constant4:
        /*0000*/ 	.dword	vprintf
	.align		8
        /*0008*/ 	.dword	$str


//--------------------- .text._Z9vectorAddPKfS0_Pfi --------------------------
	.section	.text._Z9vectorAddPKfS0_Pfi,"ax",@progbits
	.align	128
        .global         _Z9vectorAddPKfS0_Pfi
        .type           _Z9vectorAddPKfS0_Pfi,@function
        .size           _Z9vectorAddPKfS0_Pfi,(.L_x_2 - _Z9vectorAddPKfS0_Pfi)
        .other          _Z9vectorAddPKfS0_Pfi,@"STO_CUDA_ENTRY STV_DEFAULT"
_Z9vectorAddPKfS0_Pfi:
.text._Z9vectorAddPKfS0_Pfi:
[----:B------:R-:W0:Y:S01]  /*0000*/  LDC R1, c[0x0][0x37c] ;  /* 0x0000df00ff017b82 */ /* 0x000e220000000800 */
[----:B------:R-:W1:Y:S01]  /*0010*/  S2R R11, SR_CTAID.X ;  /* 0x00000000000b7919 */ /* 0x000e620000002500 */
[----:B0-----:R-:W-:Y:S01]  /*0020*/  IADD3 R1, PT, PT, R1, -0x8, RZ ;  /* 0xfffffff801017810 */ /* 0x001fe20007ffe0ff */
[----:B------:R-:W0:Y:S01]  /*0030*/  LDCU UR4, c[0x0][0x2f8] ;  /* 0x00005f00ff0477ac */ /* 0x000e220008000800 */
[----:B------:R-:W-:Y:S01]  /*0040*/  MOV R0, 0x0 ;  /* 0x0000000000007802 */ /* 0x000fe20000000f00 */
[----:B------:R-:W1:Y:S01]  /*0050*/  S2R R10, SR_TID.X ;  /* 0x00000000000a7919 */ /* 0x000e620000002100 */
[----:B------:R-:W2:Y:S02]  /*0060*/  LDCU UR5, c[0x0][0x2fc] ;  /* 0x00005f80ff0577ac */ /* 0x000ea40008000800 */
[----:B------:R3:W4:Y:S01]  /*0070*/  LDC.64 R8, c[0x4][R0] ;  /* 0x0100000000087b82 */ /* 0x0007220000000a00 */
[----:B------:R-:W5:Y:S01]  /*0080*/  LDCU UR6, c[0x0][0x360] ;  /* 0x00006c00ff0677ac */ /* 0x000f620008000800 */
[----:B------:R-:W3:Y:S01]  /*0090*/  LDCU.64 UR8, c[0x4][0x8] ;  /* 0x01000100ff0877ac */ /* 0x000ee20008000a00 */
[----:B0-----:R-:W-:-:S04]  /*00a0*/  IADD3 R6, P0, PT, R1, UR4, RZ ;  /* 0x0000000401067c10 */ /* 0x001fc8000ff1e0ff */
[----:B--2---:R-:W-:Y:S02]  /*00b0*/  IADD3.X R7, PT, PT, RZ, UR5, RZ, P0, !PT ;  /* 0x00000005ff077c10 */ /* 0x004fe400087fe4ff */
[----:B---3--:R-:W-:Y:S02]  /*00c0*/  MOV R4, UR8 ;  /* 0x0000000800047c02 */ /* 0x008fe40008000f00 */
[----:B------:R-:W-:Y:S01]  /*00d0*/  MOV R5, UR9 ;  /* 0x0000000900057c02 */ /* 0x000fe20008000f00 */
[----:B-1----:R0:W-:Y:S01]  /*00e0*/  STL.64 [R1], R10 ;  /* 0x0000000a01007387 */ /* 0x0021e20000100a00 */
[----:B-----5:R-:W-:-:S07]  /*00f0*/  IMAD R2, R11, UR6, R10 ;  /* 0x000000060b027c24 */ /* 0x020fce000f8e020a */
[----:B------:R-:W-:-:S07]  /*0100*/  LEPC R20, `(.L_x_0) ;  /* 0x000000001014794e */ /* 0x000fce0000000000 */
[----:B0---4-:R-:W-:Y:S05]  /*0110*/  CALL.ABS.NOINC R8 ;  /* 0x0000000008007343 */ /* 0x011fea0003c00000 */
.L_x_0:
[----:B------:R-:W0:Y:S02]  /*0120*/  LDCU UR4, c[0x0][0x398] ;  /* 0x00007300ff0477ac */ /* 0x000e240008000800 */
[----:B0-----:R-:W-:-:S13]  /*0130*/  ISETP.GE.AND P0, PT, R2, UR4, PT ;  /* 0x0000000402007c0c */ /* 0x001fda000bf06270 */
[----:B------:R-:W-:Y:S05]  /*0140*/  @P0 EXIT ;  /* 0x000000000000094d */ /* 0x000fea0003800000 */
[----:B------:R-:W0:Y:S01]  /*0150*/  LDC.64 R4, c[0x0][0x380] ;  /* 0x0000e000ff047b82 */ /* 0x000e220000000a00 */
[----:B------:R-:W1:Y:S07]  /*0160*/  LDCU.64 UR4, c[0x0][0x358] ;  /* 0x00006b00ff0477ac */ /* 0x000e6e0008000a00 */
[----:B------:R-:W2:Y:S08]  /*0170*/  LDC.64 R6, c[0x0][0x388] ;  /* 0x0000e200ff067b82 */ /* 0x000eb00000000a00 */
[----:B------:R-:W3:Y:S01]  /*0180*/  LDC.64 R8, c[0x0][0x390] ;  /* 0x0000e400ff087b82 */ /* 0x000ee20000000a00 */
[----:B0-----:R-:W-:-:S06]  /*0190*/  IMAD.WIDE R4, R2, 0x4, R4 ;  /* 0x0000000402047825 */ /* 0x001fcc00078e0204 */
[----:B-1----:R-:W4:Y:S01]  /*01a0*/  LDG.E R4, desc[UR4][R4.64] ;  /* 0x0000000404047981 */ /* 0x002f22000c1e1900 */
[----:B--2---:R-:W-:-:S06]  /*01b0*/  IMAD.WIDE R6, R2, 0x4, R6 ;  /* 0x0000000402067825 */ /* 0x004fcc00078e0206 */
[----:B------:R-:W4:Y:S01]  /*01c0*/  LDG.E R7, desc[UR4][R6.64] ;  /* 0x0000000406077981 */ /* 0x000f22000c1e1900 */
[----:B---3--:R-:W-:-:S04]  /*01d0*/  IMAD.WIDE R2, R2, 0x4, R8 ;  /* 0x0000000402027825 */ /* 0x008fc800078e0208 */
[----:B----4-:R-:W-:-:S05]  /*01e0*/  FADD R9, R4, R7 ;  /* 0x0000000704097221 */ /* 0x010fca0000000000 */
[----:B------:R-:W-:Y:S01]  /*01f0*/  STG.E desc[UR4][R2.64], R9 ;  /* 0x0000000902007986 */ /* 0x000fe2000c101904 */
[----:B------:R-:W-:Y:S05]  /*0200*/  EXIT ;  /* 0x000000000000794d */ /* 0x000fea0003800000 */
.L_x_1:
[----:B------:R-:W-:-:S00]  /*0210*/  BRA `(.L_x_1) ;  /* 0xfffffffc00fc7947 */ /* 0x000fc0000383ffff */
[----:B------:R-:W-:-:S00]  /*0220*/  NOP ;  /* 0x0000000000007918 */ /* 0x000fc00000000000 */
        /* <DEDUP_REMOVED lines=13> */
.L_x_2:


//--------------------- .nv.global.init           --------------------------
	.section	.nv.global.init,"aw",@progbits
.nv.global.init:
	.type		$str,@object
	.size		$str,(.L_0 - $str)
$str:
        /*0000*/ 	.byte	0x54, 0x68, 0x72, 0x65, 0x61, 0x64, 0x20, 0x25, 0x64, 0x2c, 0x20, 0x42, 0x6c, 0x6f, 0x63, 0x6b
        /*0010*/ 	.byte	0x20, 0x25, 0x64, 0x0a, 0x00
.L_0:


//--------------------- .nv.shared.reserved.0     --------------------------
	.section	.nv.shared.reserved.0,"aw",@nobits
	.weak		__nv_reservedSMEM_offset_0_alias
	.size		__nv_reservedSMEM_offset_0_alias, 0, 64
	.other		__nv_reservedSMEM_offset_0_alias,@"STO_CUDA_RESERVED_SHARED STV_DEFAULT"
__nv_reservedSMEM_offset_0_alias:
	.zero		0
	.zero		64


//--------------------- .nv.constant0._Z9vectorAddPKfS0_Pfi --------------------------
	.section	.nv.constant0._Z9vectorAddPKfS0_Pfi,"a",@progbits
	.sectionflags	@""
	.align	4
.nv.constant0._Z9vectorAddPKfS0_Pfi:
	.zero		924


//--------------------- SYMBOLS --------------------------

	.type		.nv.reservedSmem.offset0,@object
	.size		.nv.reservedSmem.offset0,0x4
	.type		vprintf,@function
